//
// Generated by NVIDIA NVVM Compiler
//
// Compiler Build ID: CL-36424714
// Cuda compilation tools, release 13.0, V13.0.88
// Based on NVVM 20.0.0
//

.version 9.0
.target sm_100
.address_size 64

	// .globl	_Z2mmPfS_S_iii
.extern .func  (.param .b32 func_retval0) vprintf
(
	.param .b64 vprintf_param_0,
	.param .b64 vprintf_param_1
)
;
.global .align 1 .b8 $str[39] = {91, 37, 100, 44, 32, 37, 100, 93, 9, 98, 108, 111, 99, 107, 32, 37, 100, 58, 9, 37, 102, 32, 60, 45, 32, 37, 102, 32, 43, 32, 37, 102, 32, 64, 32, 37, 112, 10};

.visible .entry _Z2mmPfS_S_iii(
	.param .u64 .ptr .align 1 _Z2mmPfS_S_iii_param_0,
	.param .u64 .ptr .align 1 _Z2mmPfS_S_iii_param_1,
	.param .u64 .ptr .align 1 _Z2mmPfS_S_iii_param_2,
	.param .u32 _Z2mmPfS_S_iii_param_3,
	.param .u32 _Z2mmPfS_S_iii_param_4,
	.param .u32 _Z2mmPfS_S_iii_param_5
)
{
	.local .align 16 .b8 	__local_depot0[48];
	.reg .b64 	%SP;
	.reg .b64 	%SPL;
	.reg .pred 	%p<12>;
	.reg .b32 	%r<60>;
	.reg .b32 	%f<38>;
	.reg .b64 	%rd<81>;
	.reg .b64 	%fd<10>;

	mov.u64 	%SPL, __local_depot0;
	cvta.local.u64 	%SP, %SPL;
	ld.param.u64 	%rd17, [_Z2mmPfS_S_iii_param_1];
	ld.param.u64 	%rd16, [_Z2mmPfS_S_iii_param_2];
	ld.param.u32 	%r30, [_Z2mmPfS_S_iii_param_3];
	ld.param.u32 	%r31, [_Z2mmPfS_S_iii_param_4];
	ld.param.u32 	%r32, [_Z2mmPfS_S_iii_param_5];
	cvta.to.global.u64 	%rd1, %rd16;
	cvta.to.global.u64 	%rd2, %rd17;
	add.u64 	%rd18, %SP, 0;
	add.u64 	%rd3, %SPL, 0;
	setp.lt.s32 	%p1, %r30, 1;
	@%p1 bra 	$L__BB0_18;
	setp.lt.s32 	%p2, %r32, 1;
	mov.u32 	%r1, %ctaid.x;
	cvt.u64.u32 	%rd4, %r1;
	@%p2 bra 	$L__BB0_18;
	and.b32  	%r2, %r32, 3;
	and.b32  	%r3, %r32, 2147483644;
	and.b32  	%r4, %r32, 1;
	neg.s32 	%r5, %r3;
	shl.b32 	%r6, %r31, 2;
	shl.b32 	%r7, %r31, 1;
	mov.b32 	%r50, 0;
	mov.u64 	%rd76, $str;
$L__BB0_3:
	ld.param.u64 	%rd79, [_Z2mmPfS_S_iii_param_0];
	setp.lt.u32 	%p3, %r32, 4;
	mul.lo.s32 	%r35, %r50, %r31;
	cvt.s64.s32 	%rd19, %r35;
	add.s64 	%rd20, %rd19, %rd4;
	cvta.to.global.u64 	%rd21, %rd79;
	shl.b64 	%rd22, %rd20, 2;
	add.s64 	%rd5, %rd21, %rd22;
	mul.lo.s32 	%r9, %r50, %r32;
	mov.b32 	%r59, 0;
	@%p3 bra 	$L__BB0_8;
	mul.lo.s32 	%r52, %r31, 3;
	mul.wide.u32 	%rd23, %r9, 4;
	add.s64 	%rd24, %rd1, %rd23;
	add.s64 	%rd80, %rd24, 8;
	mov.b32 	%r51, 0;
	mov.u32 	%r53, %r7;
	mov.u32 	%r54, %r31;
	mov.u32 	%r55, %r9;
	mov.u32 	%r56, %r5;
	mov.u32 	%r57, %r51;
$L__BB0_5:
	.pragma "nounroll";
	cvt.s64.s32 	%rd25, %r51;
	add.s64 	%rd26, %rd25, %rd4;
	shl.b64 	%rd27, %rd26, 2;
	add.s64 	%rd28, %rd2, %rd27;
	cvt.u64.u32 	%rd8, %r55;
	mul.wide.u32 	%rd29, %r55, 4;
	add.s64 	%rd9, %rd1, %rd29;
	ld.global.f32 	%f4, [%rd5];
	ld.global.f32 	%f5, [%rd28];
	mul.f32 	%f1, %f4, %f5;
	or.b32  	%r37, %r57, %r50;
	setp.ne.s32 	%p4, %r37, 0;
	@%p4 bra 	$L__BB0_7;
	ld.global.f32 	%f6, [%rd9];
	add.f32 	%f7, %f1, %f6;
	cvt.f64.f32 	%fd1, %f7;
	cvt.f64.f32 	%fd2, %f6;
	cvt.f64.f32 	%fd3, %f1;
	st.local.v2.u32 	[%rd3], {%r50, %r57};
	st.local.u32 	[%rd3+8], %r1;
	st.local.v2.f64 	[%rd3+16], {%fd1, %fd2};
	mov.b64 	%rd30, %fd3;
	shl.b64 	%rd31, %rd8, 2;
	add.s64 	%rd32, %rd16, %rd31;
	st.local.v2.u64 	[%rd3+32], {%rd30, %rd32};
	mov.u64 	%rd33, $str;
	cvta.global.u64 	%rd34, %rd33;
	add.u64 	%rd35, %SP, 0;
	{ // callseq 0, 0
	.param .b64 param0;
	st.param.b64 	[param0], %rd34;
	.param .b64 param1;
	st.param.b64 	[param1], %rd35;
	.param .b32 retval0;
	call.uni (retval0), 
	vprintf, 
	(
	param0, 
	param1
	);
	ld.param.b32 	%r38, [retval0];
	} // callseq 0
$L__BB0_7:
	ld.global.f32 	%f8, [%rd9];
	add.f32 	%f9, %f1, %f8;
	st.global.f32 	[%rd9], %f9;
	cvt.s64.s32 	%rd36, %r54;
	add.s64 	%rd37, %rd36, %rd4;
	shl.b64 	%rd38, %rd37, 2;
	add.s64 	%rd39, %rd2, %rd38;
	ld.global.f32 	%f10, [%rd5];
	ld.global.f32 	%f11, [%rd39];
	ld.global.f32 	%f12, [%rd80+-4];
	fma.rn.f32 	%f13, %f10, %f11, %f12;
	st.global.f32 	[%rd80+-4], %f13;
	cvt.s64.s32 	%rd40, %r53;
	add.s64 	%rd41, %rd40, %rd4;
	shl.b64 	%rd42, %rd41, 2;
	add.s64 	%rd43, %rd2, %rd42;
	ld.global.f32 	%f14, [%rd5];
	ld.global.f32 	%f15, [%rd43];
	ld.global.f32 	%f16, [%rd80];
	fma.rn.f32 	%f17, %f14, %f15, %f16;
	st.global.f32 	[%rd80], %f17;
	cvt.s64.s32 	%rd44, %r52;
	add.s64 	%rd45, %rd44, %rd4;
	shl.b64 	%rd46, %rd45, 2;
	add.s64 	%rd47, %rd2, %rd46;
	ld.global.f32 	%f18, [%rd5];
	ld.global.f32 	%f19, [%rd47];
	ld.global.f32 	%f20, [%rd80+4];
	fma.rn.f32 	%f21, %f18, %f19, %f20;
	st.global.f32 	[%rd80+4], %f21;
	add.s32 	%r57, %r57, 4;
	add.s32 	%r56, %r56, 4;
	add.s64 	%rd80, %rd80, 16;
	add.s32 	%r55, %r55, 4;
	add.s32 	%r54, %r54, %r6;
	add.s32 	%r53, %r53, %r6;
	add.s32 	%r52, %r52, %r6;
	add.s32 	%r51, %r51, %r6;
	setp.ne.s32 	%p5, %r56, 0;
	mov.u32 	%r59, %r3;
	@%p5 bra 	$L__BB0_5;
$L__BB0_8:
	setp.eq.s32 	%p6, %r2, 0;
	@%p6 bra 	$L__BB0_17;
	setp.eq.s32 	%p7, %r2, 1;
	@%p7 bra 	$L__BB0_13;
	mul.lo.s32 	%r26, %r59, %r31;
	cvt.s64.s32 	%rd48, %r26;
	add.s64 	%rd49, %rd48, %rd4;
	shl.b64 	%rd50, %rd49, 2;
	add.s64 	%rd51, %rd2, %rd50;
	add.s32 	%r40, %r59, %r9;
	cvt.u64.u32 	%rd11, %r40;
	mul.wide.u32 	%rd52, %r40, 4;
	add.s64 	%rd12, %rd1, %rd52;
	ld.global.f32 	%f22, [%rd5];
	ld.global.f32 	%f23, [%rd51];
	mul.f32 	%f2, %f22, %f23;
	or.b32  	%r41, %r59, %r50;
	setp.ne.s32 	%p8, %r41, 0;
	@%p8 bra 	$L__BB0_12;
	ld.global.f32 	%f24, [%rd12];
	add.f32 	%f25, %f2, %f24;
	cvt.f64.f32 	%fd4, %f25;
	cvt.f64.f32 	%fd5, %f24;
	cvt.f64.f32 	%fd6, %f2;
	st.local.v2.u32 	[%rd3], {%r50, %r59};
	st.local.u32 	[%rd3+8], %r1;
	st.local.v2.f64 	[%rd3+16], {%fd4, %fd5};
	mov.b64 	%rd53, %fd6;
	shl.b64 	%rd54, %rd11, 2;
	add.s64 	%rd55, %rd16, %rd54;
	st.local.v2.u64 	[%rd3+32], {%rd53, %rd55};
	cvta.global.u64 	%rd57, %rd76;
	{ // callseq 1, 0
	.param .b64 param0;
	st.param.b64 	[param0], %rd57;
	.param .b64 param1;
	st.param.b64 	[param1], %rd18;
	.param .b32 retval0;
	call.uni (retval0), 
	vprintf, 
	(
	param0, 
	param1
	);
	ld.param.b32 	%r42, [retval0];
	} // callseq 1
$L__BB0_12:
	ld.global.f32 	%f26, [%rd12];
	add.f32 	%f27, %f2, %f26;
	st.global.f32 	[%rd12], %f27;
	add.s32 	%r44, %r26, %r31;
	cvt.s64.s32 	%rd59, %r44;
	add.s64 	%rd60, %rd59, %rd4;
	shl.b64 	%rd61, %rd60, 2;
	add.s64 	%rd62, %rd2, %rd61;
	cvt.u64.u32 	%rd63, %r9;
	cvt.u64.u32 	%rd64, %r59;
	add.s64 	%rd65, %rd64, %rd63;
	shl.b64 	%rd66, %rd65, 2;
	add.s64 	%rd67, %rd1, %rd66;
	ld.global.f32 	%f28, [%rd5];
	ld.global.f32 	%f29, [%rd62];
	ld.global.f32 	%f30, [%rd67+4];
	fma.rn.f32 	%f31, %f28, %f29, %f30;
	st.global.f32 	[%rd67+4], %f31;
	add.s32 	%r59, %r59, 2;
$L__BB0_13:
	setp.eq.s32 	%p9, %r4, 0;
	@%p9 bra 	$L__BB0_17;
	mul.lo.s32 	%r45, %r59, %r31;
	cvt.s64.s32 	%rd68, %r45;
	add.s64 	%rd69, %rd68, %rd4;
	shl.b64 	%rd70, %rd69, 2;
	add.s64 	%rd71, %rd2, %rd70;
	add.s32 	%r46, %r59, %r9;
	cvt.u64.u32 	%rd13, %r46;
	mul.wide.u32 	%rd72, %r46, 4;
	add.s64 	%rd14, %rd1, %rd72;
	ld.global.f32 	%f32, [%rd5];
	ld.global.f32 	%f33, [%rd71];
	mul.f32 	%f3, %f32, %f33;
	or.b32  	%r47, %r59, %r50;
	setp.ne.s32 	%p10, %r47, 0;
	@%p10 bra 	$L__BB0_16;
	ld.global.f32 	%f34, [%rd14];
	add.f32 	%f35, %f3, %f34;
	cvt.f64.f32 	%fd7, %f35;
	cvt.f64.f32 	%fd8, %f34;
	cvt.f64.f32 	%fd9, %f3;
	st.local.v2.u32 	[%rd3], {%r50, %r59};
	st.local.u32 	[%rd3+8], %r1;
	st.local.v2.f64 	[%rd3+16], {%fd7, %fd8};
	mov.b64 	%rd73, %fd9;
	shl.b64 	%rd74, %rd13, 2;
	add.s64 	%rd75, %rd16, %rd74;
	st.local.v2.u64 	[%rd3+32], {%rd73, %rd75};
	cvta.global.u64 	%rd77, %rd76;
	{ // callseq 2, 0
	.param .b64 param0;
	st.param.b64 	[param0], %rd77;
	.param .b64 param1;
	st.param.b64 	[param1], %rd18;
	.param .b32 retval0;
	call.uni (retval0), 
	vprintf, 
	(
	param0, 
	param1
	);
	ld.param.b32 	%r48, [retval0];
	} // callseq 2
$L__BB0_16:
	ld.global.f32 	%f36, [%rd14];
	add.f32 	%f37, %f3, %f36;
	st.global.f32 	[%rd14], %f37;
$L__BB0_17:
	add.s32 	%r50, %r50, 1;
	setp.ne.s32 	%p11, %r50, %r30;
	@%p11 bra 	$L__BB0_3;
$L__BB0_18:
	ret;

}


// ===== COMPILED SASS (sm_100) =====

	.target	sm_100

	.elftype	@"ET_EXEC"


//--------------------- .note.nv.tkinfo           --------------------------
	.section	.note.nv.tkinfo,"",@"SHT_NOTE"
	.sectionflags	@"SHF_NOTE_NV_TKINFO"
	.tkinfo
        /*0018*/ 	.word	0x00000002
        /*0030*/ 	.string	""
        /*0030*/ 	.string	"ptxas"
        /*0030*/ 	.string	"Cuda compilation tools, release 13.0, V13.0.88"
        /*0030*/ 	.string	"Build cuda_13.0.r13.0/compiler.36424714_0"
        /*0030*/ 	.string	"-arch sm_100 -m 64 "



//--------------------- .note.nv.cuinfo           --------------------------
	.section	.note.nv.cuinfo,"",@"SHT_NOTE"
	.sectionflags	@"SHF_NOTE_NV_CUINFO"
        /*0018*/ 	.short	0x0002
        /*001a*/ 	.short	0x0064
        /*001c*/ 	.short	0x0082
	.zero		2


//--------------------- .nv.info                  --------------------------
	.section	.nv.info,"",@"SHT_CUDA_INFO"
	.align	4


	//----- nvinfo : EIATTR_REGCOUNT
	.align		4
        /*0000*/ 	.byte	0x04, 0x2f
        /*0002*/ 	.short	(.L_2 - .L_1)
	.align		4
.L_1:
        /*0004*/ 	.word	index@(_Z2mmPfS_S_iii)
        /*0008*/ 	.word	0x00000028


	//----- nvinfo : EIATTR_FRAME_SIZE
	.align		4
.L_2:
        /*000c*/ 	.byte	0x04, 0x11
        /*000e*/ 	.short	(.L_4 - .L_3)
	.align		4
.L_3:
        /*0010*/ 	.word	index@(_Z2mmPfS_S_iii)
        /*0014*/ 	.word	0x00000030


	//----- nvinfo : EIATTR_MIN_STACK_SIZE
	.align		4
.L_4:
        /*0018*/ 	.byte	0x04, 0x12
        /*001a*/ 	.short	(.L_6 - .L_5)
	.align		4
.L_5:
        /*001c*/ 	.word	index@(_Z2mmPfS_S_iii)
        /*0020*/ 	.word	0x00000030
.L_6:


//--------------------- .nv.compat                --------------------------
	.section	.nv.compat,"",@"SHT_CUDA_COMPAT_INFO"
	.align	4
        /*0000*/ 	.byte	0x02, 0x09, 0x00, 0x00, 0x02, 0x02, 0x01, 0x00, 0x02, 0x05, 0x05, 0x00, 0x03, 0x07, 0x01, 0x01
        /*0010*/ 	.byte	0x02, 0x03, 0x00, 0x00, 0x02, 0x06, 0x01, 0x00, 0x04, 0x0b, 0x08, 0x00, 0x09, 0x00, 0x00, 0x00
        /*0020*/ 	.byte	0x00, 0x00, 0x00, 0x00


//--------------------- .nv.info._Z2mmPfS_S_iii   --------------------------
	.section	.nv.info._Z2mmPfS_S_iii,"",@"SHT_CUDA_INFO"
	.sectionflags	@""
	.align	4


	//----- nvinfo : EIATTR_CUDA_API_VERSION
	.align		4
        /*0000*/ 	.byte	0x04, 0x37
        /*0002*/ 	.short	(.L_8 - .L_7)
.L_7:
        /*0004*/ 	.word	0x00000082


	//----- nvinfo : EIATTR_KPARAM_INFO
	.align		4
.L_8:
        /*0008*/ 	.byte	0x04, 0x17
        /*000a*/ 	.short	(.L_10 - .L_9)
.L_9:
        /*000c*/ 	.word	0x00000000
        /*0010*/ 	.short	0x0005
        /*0012*/ 	.short	0x0020
        /*0014*/ 	.byte	0x00, 0xf0, 0x11, 0x00


	//----- nvinfo : EIATTR_KPARAM_INFO
	.align		4
.L_10:
        /*0018*/ 	.byte	0x04, 0x17
        /*001a*/ 	.short	(.L_12 - .L_11)
.L_11:
        /*001c*/ 	.word	0x00000000
        /*0020*/ 	.short	0x0004
        /*0022*/ 	.short	0x001c
        /*0024*/ 	.byte	0x00, 0xf0, 0x11, 0x00


	//----- nvinfo : EIATTR_KPARAM_INFO
	.align		4
.L_12:
        /*0028*/ 	.byte	0x04, 0x17
        /*002a*/ 	.short	(.L_14 - .L_13)
.L_13:
        /*002c*/ 	.word	0x00000000
        /*0030*/ 	.short	0x0003
        /*0032*/ 	.short	0x0018
        /*0034*/ 	.byte	0x00, 0xf0, 0x11, 0x00


	//----- nvinfo : EIATTR_KPARAM_INFO
	.align		4
.L_14:
        /*0038*/ 	.byte	0x04, 0x17
        /*003a*/ 	.short	(.L_16 - .L_15)
.L_15:
        /*003c*/ 	.word	0x00000000
        /*0040*/ 	.short	0x0002
        /*0042*/ 	.short	0x0010
        /*0044*/ 	.byte	0x00, 0xf5, 0x21, 0x00


	//----- nvinfo : EIATTR_KPARAM_INFO
	.align		4
.L_16:
        /*0048*/ 	.byte	0x04, 0x17
        /*004a*/ 	.short	(.L_18 - .L_17)
.L_17:
        /*004c*/ 	.word	0x00000000
        /*0050*/ 	.short	0x0001
        /*0052*/ 	.short	0x0008
        /*0054*/ 	.byte	0x00, 0xf5, 0x21, 0x00


	//----- nvinfo : EIATTR_KPARAM_INFO
	.align		4
.L_18:
        /*0058*/ 	.byte	0x04, 0x17
        /*005a*/ 	.short	(.L_20 - .L_19)
.L_19:
        /*005c*/ 	.word	0x00000000
        /*0060*/ 	.short	0x0000
        /*0062*/ 	.short	0x0000
        /*0064*/ 	.byte	0x00, 0xf5, 0x21, 0x00


	//----- nvinfo : EIATTR_SPARSE_MMA_MASK
	.align		4
.L_20:
        /*0068*/ 	.byte	0x03, 0x50
        /*006a*/ 	.short	0x0000


	//----- nvinfo : EIATTR_MAXREG_COUNT
	.align		4
        /*006c*/ 	.byte	0x03, 0x1b
        /*006e*/ 	.short	0x00ff


	//----- nvinfo : EIATTR_EXTERNS
	.align		4
        /*0070*/ 	.byte	0x04, 0x0f
        /*0072*/ 	.short	(.L_22 - .L_21)


	//   ....[0]....
	.align		4
.L_21:
        /*0074*/ 	.word	index@(vprintf)


	//----- nvinfo : EIATTR_MERCURY_ISA_VERSION
	.align		4
.L_22:
        /*0078*/ 	.byte	0x03, 0x5f
        /*007a*/ 	.short	0x0101


	//----- nvinfo : EIATTR_VRC_CTA_INIT_COUNT
	.align		4
        /*007c*/ 	.byte	0x02, 0x4a
	.zero		1
	.zero		1


	//----- nvinfo : EIATTR_SYSCALL_OFFSETS
	.align		4
        /*0080*/ 	.byte	0x04, 0x46
        /*0082*/ 	.short	(.L_24 - .L_23)


	//   ....[0]....
.L_23:
        /*0084*/ 	.word	0x00000510


	//   ....[1]....
        /*0088*/ 	.word	0x00000ac0


	//   ....[2]....
        /*008c*/ 	.word	0x00000ea0


	//----- nvinfo : EIATTR_EXIT_INSTR_OFFSETS
	.align		4
.L_24:
        /*0090*/ 	.byte	0x04, 0x1c
        /*0092*/ 	.short	(.L_26 - .L_25)


	//   ....[0]....
.L_25:
        /*0094*/ 	.word	0x00000060


	//   ....[1]....
        /*0098*/ 	.word	0x00000090


	//   ....[2]....
        /*009c*/ 	.word	0x00000f30


	//----- nvinfo : EIATTR_CRS_STACK_SIZE
	.align		4
.L_26:
        /*00a0*/ 	.byte	0x04, 0x1e
        /*00a2*/ 	.short	(.L_28 - .L_27)
.L_27:
        /*00a4*/ 	.word	0x00000000


	//----- nvinfo : EIATTR_CBANK_PARAM_SIZE
	.align		4
.L_28:
        /*00a8*/ 	.byte	0x03, 0x19
        /*00aa*/ 	.short	0x0024


	//----- nvinfo : EIATTR_PARAM_CBANK
	.align		4
        /*00ac*/ 	.byte	0x04, 0x0a
        /*00ae*/ 	.short	(.L_30 - .L_29)
	.align		4
.L_29:
        /*00b0*/ 	.word	index@(.nv.constant0._Z2mmPfS_S_iii)
        /*00b4*/ 	.short	0x0380
        /*00b6*/ 	.short	0x0024


	//----- nvinfo : EIATTR_SW_WAR
	.align		4
.L_30:
        /*00b8*/ 	.byte	0x04, 0x36
        /*00ba*/ 	.short	(.L_32 - .L_31)
.L_31:
        /*00bc*/ 	.word	0x00000008
.L_32:


//--------------------- .nv.callgraph             --------------------------
	.section	.nv.callgraph,"",@"SHT_CUDA_CALLGRAPH"
	.align	4
	.sectionentsize	8
	.align		4
        /*0000*/ 	.word	0x00000000
	.align		4
        /*0004*/ 	.word	0xffffffff
	.align		4
        /*0008*/ 	.word	index@(_Z2mmPfS_S_iii)
	.align		4
        /*000c*/ 	.word	index@(vprintf)
	.align		4
        /*0010*/ 	.word	0x00000000
	.align		4
        /*0014*/ 	.word	0xfffffffe
	.align		4
        /*0018*/ 	.word	0x00000000
	.align		4
        /*001c*/ 	.word	0xfffffffd
	.align		4
        /*0020*/ 	.word	0x00000000
	.align		4
        /*0024*/ 	.word	0xfffffffc


//--------------------- .nv.constant4             --------------------------
	.section	.nv.constant4,"a",@progbits
	.align	8
	.align		8
.nv.constant4:
        /*0000*/ 	.dword	vprintf
	.align		8
        /*0008*/ 	.dword	$str


//--------------------- .text._Z2mmPfS_S_iii      --------------------------
	.section	.text._Z2mmPfS_S_iii,"ax",@progbits
	.align	128
        .global         _Z2mmPfS_S_iii
        .type           _Z2mmPfS_S_iii,@function
        .size           _Z2mmPfS_S_iii,(.L_x_13 - _Z2mmPfS_S_iii)
        .other          _Z2mmPfS_S_iii,@"STO_CUDA_ENTRY STV_DEFAULT"
_Z2mmPfS_S_iii:
.text._Z2mmPfS_S_iii:
[----:B------:R-:W0:Y:S08]  /*0000*/  LDC R1, c[0x0][0x37c] ;  /* 0x0000df00ff017b82 */ /* 0x000e300000000800 */
[----:B------:R-:W1:Y:S01]  /*0010*/  LDC R0, c[0x0][0x398] ;  /* 0x0000e600ff007b82 */ /* 0x000e620000000800 */
[----:B------:R-:W2:Y:S01]  /*0020*/  LDCU UR4, c[0x0][0x2f8] ;  /* 0x00005f00ff0477ac */ /* 0x000ea20008000800 */
[----:B0-----:R-:W-:-:S05]  /*0030*/  VIADD R1, R1, 0xffffffd0 ;  /* 0xffffffd001017836 */ /* 0x001fca0000000000 */
[----:B--2---:R-:W-:Y:S02]  /*0040*/  IADD3 R19, P0, PT, R1, UR4, RZ ;  /* 0x0000000401137c10 */ /* 0x004fe4000ff1e0ff */
[----:B-1----:R-:W-:-:S13]  /*0050*/  ISETP.GE.AND P1, PT, R0, 0x1, PT ;  /* 0x000000010000780c */ /* 0x002fda0003f26270 */
[----:B------:R-:W-:Y:S05]  /*0060*/  @!P1 EXIT ;  /* 0x000000000000994d */ /* 0x000fea0003800000 */
[----:B------:R-:W0:Y:S02]  /*0070*/  LDC R0, c[0x0][0x3a0] ;  /* 0x0000e800ff007b82 */ /* 0x000e240000000800 */
[----:B0-----:R-:W-:-:S13]  /*0080*/  ISETP.GE.AND P1, PT, R0, 0x1, PT ;  /* 0x000000010000780c */ /* 0x001fda0003f26270 */
[----:B------:R-:W-:Y:S05]  /*0090*/  @!P1 EXIT ;  /* 0x000000000000994d */ /* 0x000fea0003800000 */
[----:B------:R-:W0:Y:S01]  /*00a0*/  S2R R18, SR_CTAID.X ;  /* 0x0000000000127919 */ /* 0x000e220000002500 */
[----:B------:R-:W1:Y:S01]  /*00b0*/  LDCU UR4, c[0x0][0x2fc] ;  /* 0x00005f80ff0477ac */ /* 0x000e620008000800 */
[----:B------:R-:W-:Y:S01]  /*00c0*/  IMAD.MOV.U32 R16, RZ, RZ, RZ ;  /* 0x000000ffff107224 */ /* 0x000fe200078e00ff */
[----:B------:R-:W2:Y:S01]  /*00d0*/  LDCU.64 UR36, c[0x0][0x358] ;  /* 0x00006b00ff2477ac */ /* 0x000ea20008000a00 */
[----:B------:R-:W3:Y:S01]  /*00e0*/  LDCU UR42, c[0x0][0x39c] ;  /* 0x00007380ff2a77ac */ /* 0x000ee20008000800 */
[----:B------:R-:W4:Y:S01]  /*00f0*/  LDCU.64 UR38, c[0x0][0x388] ;  /* 0x00007100ff2677ac */ /* 0x000f220008000a00 */
[----:B------:R-:W0:Y:S01]  /*0100*/  LDCU.64 UR40, c[0x0][0x390] ;  /* 0x00007200ff2877ac */ /* 0x000e220008000a00 */
[----:B-1----:R-:W-:-:S07]  /*0110*/  IMAD.X R2, RZ, RZ, UR4, P0 ;  /* 0x00000004ff027e24 */ /* 0x002fce00080e06ff */
.L_x_11:
[----:B-1----:R-:W1:Y:S01]  /*0120*/  LDCU UR7, c[0x0][0x39c] ;  /* 0x00007380ff0777ac */ /* 0x002e620008000800 */
[----:B------:R-:W-:Y:S01]  /*0130*/  IMAD.MOV.U32 R17, RZ, RZ, RZ ;  /* 0x000000ffff117224 */ /* 0x000fe200078e00ff */
[----:B------:R-:W5:Y:S01]  /*0140*/  LDCU UR6, c[0x0][0x3a0] ;  /* 0x00007400ff0677ac */ /* 0x000f620008000800 */
[----:B--2---:R-:W2:Y:S01]  /*0150*/  LDCU.64 UR4, c[0x0][0x380] ;  /* 0x00007000ff0477ac */ /* 0x004ea20008000a00 */
[----:B-1----:R-:W-:-:S04]  /*0160*/  IMAD.U32 R0, RZ, RZ, UR7 ;  /* 0x00000007ff007e24 */ /* 0x002fc8000f8e00ff */
[C---:B0-----:R-:W-:Y:S01]  /*0170*/  IMAD R3, R16.reuse, R0, RZ ;  /* 0x0000000010037224 */ /* 0x041fe200078e02ff */
[----:B-----5:R-:W-:Y:S02]  /*0180*/  UISETP.GE.U32.AND UP0, UPT, UR6, 0x4, UPT ;  /* 0x000000040600788c */ /* 0x020fe4000bf06070 */
[----:B------:R-:W-:Y:S02]  /*0190*/  IMAD R22, R16, UR6, RZ ;  /* 0x0000000610167c24 */ /* 0x000fe4000f8e02ff */
[----:B0-----:R-:W-:-:S04]  /*01a0*/  IADD3 R4, P0, PT, R3, R18, RZ ;  /* 0x0000001203047210 */ /* 0x001fc80007f1e0ff */
[----:B------:R-:W-:Y:S02]  /*01b0*/  LEA.HI.X.SX32 R3, R3, RZ, 0x1, P0 ;  /* 0x000000ff03037211 */ /* 0x000fe400000f0eff */
[----:B--2---:R-:W-:-:S04]  /*01c0*/  LEA R32, P0, R4, UR4, 0x2 ;  /* 0x0000000404207c11 */ /* 0x004fc8000f8010ff */
[----:B------:R-:W-:Y:S01]  /*01d0*/  LEA.HI.X R33, R4, UR5, R3, 0x2, P0 ;  /* 0x0000000504217c11 */ /* 0x000fe200080f1403 */
[----:B------:R-:W-:Y:S08]  /*01e0*/  BRA.U !UP0, `(.L_x_0) ;  /* 0x0000000508887547 */ /* 0x000ff0000b800000 */
[----:B------:R-:W0:Y:S01]  /*01f0*/  LDC.64 R4, c[0x0][0x390] ;  /* 0x0000e400ff047b82 */ /* 0x000e220000000a00 */
[----:B------:R-:W1:Y:S01]  /*0200*/  LDCU UR4, c[0x0][0x3a0] ;  /* 0x00007400ff0477ac */ /* 0x000e620008000800 */
[----:B------:R-:W-:Y:S01]  /*0210*/  BSSY.RECONVERGENT B7, `(.L_x_1) ;  /* 0x000005c000077945 */ /* 0x000fe20003800200 */
[----:B------:R-:W-:Y:S01]  /*0220*/  IMAD R29, R0, 0x3, RZ ;  /* 0x00000003001d7824 */ /* 0x000fe200078e02ff */
[----:B------:R-:W2:Y:S01]  /*0230*/  LDCU UR5, c[0x0][0x39c] ;  /* 0x00007380ff0577ac */ /* 0x000ea20008000800 */
[----:B------:R-:W-:Y:S02]  /*0240*/  IMAD.MOV.U32 R23, RZ, RZ, RZ ;  /* 0x000000ffff177224 */ /* 0x000fe400078e00ff */
[----:B------:R-:W-:Y:S01]  /*0250*/  IMAD.MOV.U32 R17, RZ, RZ, RZ ;  /* 0x000000ffff117224 */ /* 0x000fe200078e00ff */
[----:B------:R-:W5:Y:S01]  /*0260*/  LDCU UR6, c[0x0][0x39c] ;  /* 0x00007380ff0677ac */ /* 0x000f620008000800 */
[----:B-1----:R-:W-:Y:S02]  /*0270*/  ULOP3.LUT UR4, UR4, 0x7ffffffc, URZ, 0xc0, !UPT ;  /* 0x7ffffffc04047892 */ /* 0x002fe4000f8ec0ff */
[----:B--2---:R-:W-:Y:S01]  /*0280*/  USHF.L.U32 UR5, UR5, 0x1, URZ ;  /* 0x0000000105057899 */ /* 0x004fe200080006ff */
[----:B0-----:R-:W-:Y:S01]  /*0290*/  IMAD.WIDE.U32 R4, R22, 0x4, R4 ;  /* 0x0000000416047825 */ /* 0x001fe200078e0004 */
[----:B------:R-:W-:Y:S01]  /*02a0*/  UIADD3 UR4, UPT, UPT, -UR4, URZ, URZ ;  /* 0x000000ff04047290 */ /* 0x000fe2000fffe1ff */
[----:B-----5:R-:W-:-:S02]  /*02b0*/  MOV R25, UR6 ;  /* 0x0000000600197c02 */ /* 0x020fc40008000f00 */
[----:B------:R-:W-:Y:S01]  /*02c0*/  IADD3 R6, P0, PT, R4, 0x8, RZ ;  /* 0x0000000804067810 */ /* 0x000fe20007f1e0ff */
[----:B------:R-:W-:Y:S02]  /*02d0*/  IMAD.U32 R27, RZ, RZ, UR5 ;  /* 0x00000005ff1b7e24 */ /* 0x000fe4000f8e00ff */
[----:B------:R-:W-:Y:S02]  /*02e0*/  IMAD.U32 R24, RZ, RZ, UR4 ;  /* 0x00000004ff187e24 */ /* 0x000fe4000f8e00ff */
[----:B------:R-:W-:-:S08]  /*02f0*/  IMAD.X R7, RZ, RZ, R5, P0 ;  /* 0x000000ffff077224 */ /* 0x000fd000000e0605 */
.L_x_4:
[----:B------:R-:W-:Y:S01]  /*0300*/  IADD3 R0, P0, PT, R18, R23, RZ ;  /* 0x0000001712007210 */ /* 0x000fe20007f1e0ff */
[----:B------:R-:W2:Y:S01]  /*0310*/  LDG.E R26, desc[UR36][R32.64] ;  /* 0x00000024201a7981 */ /* 0x000ea2000c1e1900 */
[----:B------:R-:W0:Y:S02]  /*0320*/  LDC.64 R30, c[0x0][0x390] ;  /* 0x0000e400ff1e7b82 */ /* 0x000e240000000a00 */
[----:B-1----:R-:W-:Y:S02]  /*0330*/  LEA.HI.X.SX32 R3, R23, RZ, 0x1, P0 ;  /* 0x000000ff17037211 */ /* 0x002fe400000f0eff */
[----:B----4-:R-:W-:-:S04]  /*0340*/  LEA R4, P0, R0, UR38, 0x2 ;  /* 0x0000002600047c11 */ /* 0x010fc8000f8010ff */
[----:B------:R-:W-:-:S06]  /*0350*/  LEA.HI.X R5, R0, UR39, R3, 0x2, P0 ;  /* 0x0000002700057c11 */ /* 0x000fcc00080f1403 */
[----:B------:R-:W2:Y:S01]  /*0360*/  LDG.E R5, desc[UR36][R4.64] ;  /* 0x0000002404057981 */ /* 0x000ea2000c1e1900 */
[----:B------:R-:W-:Y:S01]  /*0370*/  LOP3.LUT P0, RZ, R17, R16, RZ, 0xfc, !PT ;  /* 0x0000001011ff7212 */ /* 0x000fe2000780fcff */
[----:B------:R-:W-:Y:S01]  /*0380*/  BSSY.RECONVERGENT B6, `(.L_x_2) ;  /* 0x000001a000067945 */ /* 0x000fe20003800200 */
[----:B------:R-:W-:Y:S02]  /*0390*/  IMAD.MOV.U32 R34, RZ, RZ, R6 ;  /* 0x000000ffff227224 */ /* 0x000fe400078e0006 */
[----:B------:R-:W-:Y:S02]  /*03a0*/  IMAD.MOV.U32 R35, RZ, RZ, R7 ;  /* 0x000000ffff237224 */ /* 0x000fe400078e0007 */
[----:B0-----:R-:W-:-:S04]  /*03b0*/  IMAD.WIDE.U32 R30, R22, 0x4, R30 ;  /* 0x00000004161e7825 */ /* 0x001fc800078e001e */
[----:B--2---:R-:W-:-:S03]  /*03c0*/  FMUL R26, R26, R5 ;  /* 0x000000051a1a7220 */ /* 0x004fc60000400000 */
[----:B------:R-:W-:Y:S05]  /*03d0*/  @P0 BRA `(.L_x_3) ;  /* 0x0000000000500947 */ /* 0x000fea0003800000 */
[----:B------:R-:W2:Y:S01]  /*03e0*/  LDG.E R3, desc[UR36][R30.64] ;  /* 0x000000241e037981 */ /* 0x000ea2000c1e1900 */
[----:B------:R-:W0:Y:S01]  /*03f0*/  F2F.F64.F32 R12, R26 ;  /* 0x0000001a000c7310 */ /* 0x000e220000201800 */
[C---:B------:R-:W-:Y:S01]  /*0400*/  LEA R14, P0, R22.reuse, UR40, 0x2 ;  /* 0x00000028160e7c11 */ /* 0x040fe2000f8010ff */
[----:B------:R-:W1:Y:S01]  /*0410*/  LDCU.64 UR4, c[0x4][0x8] ;  /* 0x01000100ff0477ac */ /* 0x000e620008000a00 */
[----:B------:R-:W-:Y:S01]  /*0420*/  MOV R36, 0x0 ;  /* 0x0000000000247802 */ /* 0x000fe20000000f00 */
[----:B------:R4:W-:Y:S01]  /*0430*/  STL.64 [R1], R16 ;  /* 0x0000001001007387 */ /* 0x0009e20000100a00 */
[----:B------:R-:W-:Y:S01]  /*0440*/  LEA.HI.X R15, R22, UR41, RZ, 0x2, P0 ;  /* 0x00000029160f7c11 */ /* 0x000fe200080f14ff */
[----:B------:R-:W-:Y:S01]  /*0450*/  IMAD.MOV.U32 R7, RZ, RZ, R2 ;  /* 0x000000ffff077224 */ /* 0x000fe200078e0002 */
[----:B------:R-:W-:Y:S01]  /*0460*/  MOV R6, R19 ;  /* 0x0000001300067202 */ /* 0x000fe20000000f00 */
[----:B------:R4:W-:Y:S01]  /*0470*/  STL [R1+0x8], R18 ;  /* 0x0000081201007387 */ /* 0x0009e20000100800 */
[----:B------:R-:W2:Y:S03]  /*0480*/  LDC.64 R36, c[0x4][R36] ;  /* 0x0100000024247b82 */ /* 0x000ea60000000a00 */
[----:B0-----:R4:W-:Y:S01]  /*0490*/  STL.128 [R1+0x20], R12 ;  /* 0x0000200c01007387 */ /* 0x0019e20000100c00 */
[----:B-1----:R-:W-:-:S02]  /*04a0*/  IMAD.U32 R4, RZ, RZ, UR4 ;  /* 0x00000004ff047e24 */ /* 0x002fc4000f8e00ff */
[----:B------:R-:W-:Y:S02]  /*04b0*/  IMAD.U32 R5, RZ, RZ, UR5 ;  /* 0x00000005ff057e24 */ /* 0x000fe4000f8e00ff */
[----:B--2---:R-:W-:Y:S01]  /*04c0*/  FADD R8, R26, R3 ;  /* 0x000000031a087221 */ /* 0x004fe20000000000 */
[----:B------:R-:W-:Y:S08]  /*04d0*/  F2F.F64.F32 R10, R3 ;  /* 0x00000003000a7310 */ /* 0x000ff00000201800 */
[----:B------:R-:W0:Y:S02]  /*04e0*/  F2F.F64.F32 R8, R8 ;  /* 0x0000000800087310 */ /* 0x000e240000201800 */
[----:B0-----:R4:W-:Y:S02]  /*04f0*/  STL.128 [R1+0x10], R8 ;  /* 0x0000100801007387 */ /* 0x0019e40000100c00 */
[----:B------:R-:W-:-:S07]  /*0500*/  LEPC R20, `(.L_x_3) ;  /* 0x000000001014794e */ /* 0x000fce0000000000 */
[----:B---34-:R-:W-:Y:S05]  /*0510*/  CALL.ABS.NOINC R36 ;  /* 0x0000000024007343 */ /* 0x018fea0003c00000 */
.L_x_3:
[----:B---3--:R-:W-:Y:S05]  /*0520*/  BSYNC.RECONVERGENT B6 ;  /* 0x0000000000067941 */ /* 0x008fea0003800200 */
.L_x_2:
[----:B------:R-:W2:Y:S01]  /*0530*/  LDG.E R3, desc[UR36][R30.64] ;  /* 0x000000241e037981 */ /* 0x000ea2000c1e1900 */
[----:B------:R-:W-:-:S04]  /*0540*/  IADD3 R0, P0, PT, R18, R25, RZ ;  /* 0x0000001912007210 */ /* 0x000fc80007f1e0ff */
[----:B------:R-:W-:Y:S02]  /*0550*/  LEA.HI.X.SX32 R5, R25, RZ, 0x1, P0 ;  /* 0x000000ff19057211 */ /* 0x000fe400000f0eff */
[----:B------:R-:W-:-:S04]  /*0560*/  LEA R4, P0, R0, UR38, 0x2 ;  /* 0x0000002600047c11 */ /* 0x000fc8000f8010ff */
[----:B------:R-:W-:Y:S01]  /*0570*/  LEA.HI.X R5, R0, UR39, R5, 0x2, P0 ;  /* 0x0000002700057c11 */ /* 0x000fe200080f1405 */
[----:B--2---:R-:W-:-:S05]  /*0580*/  FADD R3, R26, R3 ;  /* 0x000000031a037221 */ /* 0x004fca0000000000 */
[----:B------:R0:W-:Y:S04]  /*0590*/  STG.E desc[UR36][R30.64], R3 ;  /* 0x000000031e007986 */ /* 0x0001e8000c101924 */
[----:B------:R-:W2:Y:S04]  /*05a0*/  LDG.E R0, desc[UR36][R32.64] ;  /* 0x0000002420007981 */ /* 0x000ea8000c1e1900 */
[----:B------:R-:W2:Y:S04]  /*05b0*/  LDG.E R9, desc[UR36][R34.64+-0x4] ;  /* 0xfffffc2422097981 */ /* 0x000ea8000c1e1900 */
[----:B------:R-:W2:Y:S01]  /*05c0*/  LDG.E R5, desc[UR36][R4.64] ;  /* 0x0000002404057981 */ /* 0x000ea2000c1e1900 */
[----:B------:R-:W-:-:S03]  /*05d0*/  IADD3 R7, P0, PT, R18, R27, RZ ;  /* 0x0000001b12077210 */ /* 0x000fc60007f1e0ff */
[----:B------:R-:W3:Y:S01]  /*05e0*/  LDG.E R11, desc[UR36][R34.64] ;  /* 0x00000024220b7981 */ /* 0x000ee2000c1e1900 */
[----:B------:R-:W-:Y:S02]  /*05f0*/  LEA.HI.X.SX32 R8, R27, RZ, 0x1, P0 ;  /* 0x000000ff1b087211 */ /* 0x000fe400000f0eff */
[----:B------:R-:W-:-:S04]  /*0600*/  LEA R6, P0, R7, UR38, 0x2 ;  /* 0x0000002607067c11 */ /* 0x000fc8000f8010ff */
[----:B------:R-:W-:Y:S01]  /*0610*/  LEA.HI.X R7, R7, UR39, R8, 0x2, P0 ;  /* 0x0000002707077c11 */ /* 0x000fe200080f1408 */
[----:B--2---:R-:W-:-:S05]  /*0620*/  FFMA R9, R0, R5, R9 ;  /* 0x0000000500097223 */ /* 0x004fca0000000009 */
[----:B------:R1:W-:Y:S04]  /*0630*/  STG.E desc[UR36][R34.64+-0x4], R9 ;  /* 0xfffffc0922007986 */ /* 0x0003e8000c101924 */
[----:B------:R-:W3:Y:S04]  /*0640*/  LDG.E R7, desc[UR36][R6.64] ;  /* 0x0000002406077981 */ /* 0x000ee8000c1e1900 */
[----:B------:R-:W3:Y:S01]  /*0650*/  LDG.E R0, desc[UR36][R32.64] ;  /* 0x0000002420007981 */ /* 0x000ee2000c1e1900 */
[----:B0-----:R-:W-:-:S04]  /*0660*/  IADD3 R3, P0, PT, R18, R29, RZ ;  /* 0x0000001d12037210 */ /* 0x001fc80007f1e0ff */
[----:B------:R-:W-:Y:S02]  /*0670*/  LEA.HI.X.SX32 R8, R29, RZ, 0x1, P0 ;  /* 0x000000ff1d087211 */ /* 0x000fe400000f0eff */
[----:B------:R-:W-:-:S04]  /*0680*/  LEA R4, P0, R3, UR38, 0x2 ;  /* 0x0000002603047c11 */ /* 0x000fc8000f8010ff */
[----:B------:R-:W-:Y:S02]  /*0690*/  LEA.HI.X R5, R3, UR39, R8, 0x2, P0 ;  /* 0x0000002703057c11 */ /* 0x000fe400080f1408 */
[----:B------:R-:W2:Y:S01]  /*06a0*/  LDG.E R3, desc[UR36][R34.64+0x4] ;  /* 0x0000042422037981 */ /* 0x000ea2000c1e1900 */
[----:B---3--:R-:W-:-:S05]  /*06b0*/  FFMA R11, R0, R7, R11 ;  /* 0x00000007000b7223 */ /* 0x008fca000000000b */
[----:B------:R1:W-:Y:S04]  /*06c0*/  STG.E desc[UR36][R34.64], R11 ;  /* 0x0000000b22007986 */ /* 0x0003e8000c101924 */
[----:B------:R-:W2:Y:S04]  /*06d0*/  LDG.E R5, desc[UR36][R4.64] ;  /* 0x0000002404057981 */ /* 0x000ea8000c1e1900 */
[----:B------:R-:W2:Y:S01]  /*06e0*/  LDG.E R0, desc[UR36][R32.64] ;  /* 0x0000002420007981 */ /* 0x000ea2000c1e1900 */
[----:B------:R-:W-:Y:S01]  /*06f0*/  IADD3 R6, P0, PT, R34, 0x10, RZ ;  /* 0x0000001022067810 */ /* 0x000fe20007f1e0ff */
[----:B------:R-:W-:-:S04]  /*0700*/  VIADD R24, R24, 0x4 ;  /* 0x0000000418187836 */ /* 0x000fc80000000000 */
[----:B------:R-:W-:Y:S01]  /*0710*/  IMAD.X R7, RZ, RZ, R35, P0 ;  /* 0x000000ffff077224 */ /* 0x000fe200000e0623 */
[----:B------:R-:W-:Y:S01]  /*0720*/  ISETP.NE.AND P0, PT, R24, RZ, PT ;  /* 0x000000ff1800720c */ /* 0x000fe20003f05270 */
[----:B------:R-:W-:Y:S02]  /*0730*/  VIADD R22, R22, 0x4 ;  /* 0x0000000416167836 */ /* 0x000fe40000000000 */
[----:B------:R-:W-:Y:S02]  /*0740*/  VIADD R17, R17, 0x4 ;  /* 0x0000000411117836 */ /* 0x000fe40000000000 */
[----:B--2---:R-:W-:-:S05]  /*0750*/  FFMA R3, R0, R5, R3 ;  /* 0x0000000500037223 */ /* 0x004fca0000000003 */
[----:B------:R1:W-:Y:S01]  /*0760*/  STG.E desc[UR36][R34.64+0x4], R3 ;  /* 0x0000040322007986 */ /* 0x0003e2000c101924 */
[----:B------:R-:W-:-:S04]  /*0770*/  IMAD.U32 R0, RZ, RZ, UR42 ;  /* 0x0000002aff007e24 */ /* 0x000fc8000f8e00ff */
[C---:B------:R-:W-:Y:S01]  /*0780*/  IMAD R25, R0.reuse, 0x4, R25 ;  /* 0x0000000400197824 */ /* 0x040fe200078e0219 */
[C---:B------:R-:W-:Y:S01]  /*0790*/  LEA R23, R0.reuse, R23, 0x2 ;  /* 0x0000001700177211 */ /* 0x040fe200078e10ff */
[C---:B------:R-:W-:Y:S02]  /*07a0*/  IMAD R27, R0.reuse, 0x4, R27 ;  /* 0x00000004001b7824 */ /* 0x040fe400078e021b */
[----:B------:R-:W-:Y:S01]  /*07b0*/  IMAD R29, R0, 0x4, R29 ;  /* 0x00000004001d7824 */ /* 0x000fe200078e021d */
[----:B------:R-:W-:Y:S06]  /*07c0*/  @P0 BRA `(.L_x_4) ;  /* 0xfffffff800cc0947 */ /* 0x000fec000383ffff */
[----:B------:R-:W-:Y:S05]  /*07d0*/  BSYNC.RECONVERGENT B7 ;  /* 0x0000000000077941 */ /* 0x000fea0003800200 */
.L_x_1:
[----:B------:R-:W0:Y:S02]  /*07e0*/  LDCU UR4, c[0x0][0x3a0] ;  /* 0x00007400ff0477ac */ /* 0x000e240008000800 */
[----:B0-----:R-:W-:-:S06]  /*07f0*/  ULOP3.LUT UR4, UR4, 0x7ffffffc, URZ, 0xc0, !UPT ;  /* 0x7ffffffc04047892 */ /* 0x001fcc000f8ec0ff */
[----:B------:R-:W-:-:S07]  /*0800*/  IMAD.U32 R17, RZ, RZ, UR4 ;  /* 0x00000004ff117e24 */ /* 0x000fce000f8e00ff */
.L_x_0:
[----:B------:R-:W0:Y:S02]  /*0810*/  LDCU UR4, c[0x0][0x3a0] ;  /* 0x00007400ff0477ac */ /* 0x000e240008000800 */
[----:B0-----:R-:W-:-:S04]  /*0820*/  ULOP3.LUT UR4, UR4, 0x3, URZ, 0xc0, !UPT ;  /* 0x0000000304047892 */ /* 0x001fc8000f8ec0ff */
[----:B------:R-:W-:-:S09]  /*0830*/  UISETP.NE.AND UP0, UPT, UR4, URZ, UPT ;  /* 0x000000ff0400728c */ /* 0x000fd2000bf05270 */
[----:B------:R-:W-:Y:S05]  /*0840*/  BRA.U !UP0, `(.L_x_5) ;  /* 0x0000000508a87547 */ /* 0x000fea000b800000 */
[----:B------:R-:W0:Y:S01]  /*0850*/  LDCU UR5, c[0x0][0x3a0] ;  /* 0x00007400ff0577ac */ /* 0x000e220008000800 */
[----:B------:R-:W-:Y:S01]  /*0860*/  UISETP.NE.AND UP0, UPT, UR4, 0x1, UPT ;  /* 0x000000010400788c */ /* 0x000fe2000bf05270 */
[----:B0-----:R-:W-:-:S08]  /*0870*/  IMAD R22, R16, UR5, RZ ;  /* 0x0000000510167c24 */ /* 0x001fd0000f8e02ff */
[----:B------:R-:W-:Y:S05]  /*0880*/  BRA.U !UP0, `(.L_x_6) ;  /* 0x0000000108ec7547 */ /* 0x000fea000b800000 */
[----:B------:R-:W0:Y:S01]  /*0890*/  LDCU.64 UR4, c[0x0][0x388] ;  /* 0x00007100ff0477ac */ /* 0x000e220008000a00 */
[----:B------:R-:W-:Y:S01]  /*08a0*/  IMAD R23, R17, R0, RZ ;  /* 0x0000000011177224 */ /* 0x000fe200078e02ff */
[----:B------:R-:W2:Y:S01]  /*08b0*/  LDG.E R24, desc[UR36][R32.64] ;  /* 0x0000002420187981 */ /* 0x000ea2000c1e1900 */
[----:B------:R-:W5:Y:S03]  /*08c0*/  LDC.64 R26, c[0x0][0x390] ;  /* 0x0000e400ff1a7b82 */ /* 0x000f660000000a00 */
[----:B------:R-:W-:-:S04]  /*08d0*/  IADD3 R0, P0, PT, R23, R18, RZ ;  /* 0x0000001217007210 */ /* 0x000fc80007f1e0ff */
[----:B-1----:R-:W-:Y:S02]  /*08e0*/  LEA.HI.X.SX32 R3, R23, RZ, 0x1, P0 ;  /* 0x000000ff17037211 */ /* 0x002fe400000f0eff */
[----:B0-----:R-:W-:-:S04]  /*08f0*/  LEA R4, P0, R0, UR4, 0x2 ;  /* 0x0000000400047c11 */ /* 0x001fc8000f8010ff */
[----:B------:R-:W-:-:S06]  /*0900*/  LEA.HI.X R5, R0, UR5, R3, 0x2, P0 ;  /* 0x0000000500057c11 */ /* 0x000fcc00080f1403 */
[----:B------:R-:W2:Y:S01]  /*0910*/  LDG.E R5, desc[UR36][R4.64] ;  /* 0x0000002404057981 */ /* 0x000ea2000c1e1900 */
[----:B------:R-:W-:Y:S01]  /*0920*/  LOP3.LUT P0, RZ, R17, R16, RZ, 0xfc, !PT ;  /* 0x0000001011ff7212 */ /* 0x000fe2000780fcff */
[----:B------:R-:W-:Y:S01]  /*0930*/  IMAD.IADD R15, R22, 0x1, R17 ;  /* 0x00000001160f7824 */ /* 0x000fe200078e0211 */
[----:B------:R-:W-:Y:S03]  /*0940*/  BSSY.RECONVERGENT B6, `(.L_x_7) ;  /* 0x0000019000067945 */ /* 0x000fe60003800200 */
[----:B-----5:R-:W-:-:S04]  /*0950*/  IMAD.WIDE.U32 R26, R15, 0x4, R26 ;  /* 0x000000040f1a7825 */ /* 0x020fc800078e001a */
[----:B--2---:R-:W-:-:S04]  /*0960*/  FMUL R24, R24, R5 ;  /* 0x0000000518187220 */ /* 0x004fc80000400000 */
[----:B------:R-:W-:Y:S05]  /*0970*/  @P0 BRA `(.L_x_8) ;  /* 0x0000000000540947 */ /* 0x000fea0003800000 */
[----:B------:R-:W2:Y:S01]  /*0980*/  LDG.E R3, desc[UR36][R26.64] ;  /* 0x000000241a037981 */ /* 0x000ea2000c1e1900 */
[----:B------:R-:W0:Y:S01]  /*0990*/  LDCU.64 UR4, c[0x0][0x390] ;  /* 0x00007200ff0477ac */ /* 0x000e220008000a00 */
[----:B------:R-:W1:Y:S01]  /*09a0*/  F2F.F64.F32 R12, R24 ;  /* 0x00000018000c7310 */ /* 0x000e620000201800 */
[----:B------:R-:W-:Y:S01]  /*09b0*/  MOV R0, 0x0 ;  /* 0x0000000000007802 */ /* 0x000fe20000000f00 */
[----:B------:R0:W-:Y:S01]  /*09c0*/  STL.64 [R1], R16 ;  /* 0x0000001001007387 */ /* 0x0001e20000100a00 */
[----:B------:R-:W-:Y:S02]  /*09d0*/  IMAD.MOV.U32 R6, RZ, RZ, R19 ;  /* 0x000000ffff067224 */ /* 0x000fe400078e0013 */
[----:B------:R0:W2:Y:S01]  /*09e0*/  LDC.64 R28, c[0x4][R0] ;  /* 0x01000000001c7b82 */ /* 0x0000a20000000a00 */
[----:B------:R0:W-:Y:S01]  /*09f0*/  STL [R1+0x8], R18 ;  /* 0x0000081201007387 */ /* 0x0001e20000100800 */
[----:B------:R-:W-:Y:S01]  /*0a00*/  IMAD.MOV.U32 R7, RZ, RZ, R2 ;  /* 0x000000ffff077224 */ /* 0x000fe200078e0002 */
[----:B0-----:R-:W-:-:S04]  /*0a10*/  LEA R14, P0, R15, UR4, 0x2 ;  /* 0x000000040f0e7c11 */ /* 0x001fc8000f8010ff */
[----:B------:R-:W-:Y:S01]  /*0a20*/  LEA.HI.X R15, R15, UR5, RZ, 0x2, P0 ;  /* 0x000000050f0f7c11 */ /* 0x000fe200080f14ff */
[----:B------:R-:W0:Y:S04]  /*0a30*/  LDCU.64 UR4, c[0x4][0x8] ;  /* 0x01000100ff0477ac */ /* 0x000e280008000a00 */
[----:B-1----:R1:W-:Y:S01]  /*0a40*/  STL.128 [R1+0x20], R12 ;  /* 0x0000200c01007387 */ /* 0x0023e20000100c00 */
[----:B0-----:R-:W-:Y:S01]  /*0a50*/  IMAD.U32 R4, RZ, RZ, UR4 ;  /* 0x00000004ff047e24 */ /* 0x001fe2000f8e00ff */
[----:B------:R-:W-:Y:S01]  /*0a60*/  MOV R5, UR5 ;  /* 0x0000000500057c02 */ /* 0x000fe20008000f00 */
[----:B--2---:R-:W-:Y:S01]  /*0a70*/  FADD R8, R24, R3 ;  /* 0x0000000318087221 */ /* 0x004fe20000000000 */
[----:B------:R-:W-:Y:S08]  /*0a80*/  F2F.F64.F32 R10, R3 ;  /* 0x00000003000a7310 */ /* 0x000ff00000201800 */
[----:B------:R-:W0:Y:S02]  /*0a90*/  F2F.F64.F32 R8, R8 ;  /* 0x0000000800087310 */ /* 0x000e240000201800 */
[----:B0-----:R1:W-:Y:S02]  /*0aa0*/  STL.128 [R1+0x10], R8 ;  /* 0x0000100801007387 */ /* 0x0013e40000100c00 */
[----:B------:R-:W-:-:S07]  /*0ab0*/  LEPC R20, `(.L_x_8) ;  /* 0x000000001014794e */ /* 0x000fce0000000000 */
[----:B-1-34-:R-:W-:Y:S05]  /*0ac0*/  CALL.ABS.NOINC R28 ;  /* 0x000000001c007343 */ /* 0x01afea0003c00000 */
.L_x_8:
[----:B---34-:R-:W-:Y:S05]  /*0ad0*/  BSYNC.RECONVERGENT B6 ;  /* 0x0000000000067941 */ /* 0x018fea0003800200 */
.L_x_7:
[----:B------:R-:W2:Y:S01]  /*0ae0*/  LDG.E R3, desc[UR36][R26.64] ;  /* 0x000000241a037981 */ /* 0x000ea2000c1e1900 */
[----:B------:R-:W0:Y:S01]  /*0af0*/  LDCU UR8, c[0x0][0x39c] ;  /* 0x00007380ff0877ac */ /* 0x000e220008000800 */
[----:B------:R-:W-:Y:S01]  /*0b00*/  IADD3 R5, P0, PT, R22, R17, RZ ;  /* 0x0000001116057210 */ /* 0x000fe20007f1e0ff */
[----:B------:R-:W1:Y:S04]  /*0b10*/  LDCU.64 UR4, c[0x0][0x388] ;  /* 0x00007100ff0477ac */ /* 0x000e680008000a00 */
[----:B------:R-:W-:Y:S01]  /*0b20*/  IMAD.X R8, RZ, RZ, RZ, P0 ;  /* 0x000000ffff087224 */ /* 0x000fe200000e06ff */
[----:B------:R-:W3:Y:S01]  /*0b30*/  LDCU.64 UR6, c[0x0][0x390] ;  /* 0x00007200ff0677ac */ /* 0x000ee20008000a00 */
[----:B0-----:R-:W-:-:S04]  /*0b40*/  IMAD.U32 R0, RZ, RZ, UR8 ;  /* 0x00000008ff007e24 */ /* 0x001fc8000f8e00ff */
[----:B------:R-:W-:Y:S01]  /*0b50*/  IMAD.IADD R23, R23, 0x1, R0 ;  /* 0x0000000117177824 */ /* 0x000fe200078e0200 */
[----:B---3--:R-:W-:-:S04]  /*0b60*/  LEA R4, P0, R5, UR6, 0x2 ;  /* 0x0000000605047c11 */ /* 0x008fc8000f8010ff */
[----:B------:R-:W-:Y:S02]  /*0b70*/  IADD3 R7, P1, PT, R23, R18, RZ ;  /* 0x0000001217077210 */ /* 0x000fe40007f3e0ff */
[----:B------:R-:W-:Y:S02]  /*0b80*/  LEA.HI.X R5, R5, UR7, R8, 0x2, P0 ;  /* 0x0000000705057c11 */ /* 0x000fe400080f1408 */
[----:B------:R-:W-:Y:S02]  /*0b90*/  LEA.HI.X.SX32 R10, R23, RZ, 0x1, P1 ;  /* 0x000000ff170a7211 */ /* 0x000fe400008f0eff */
[----:B-1----:R-:W-:-:S04]  /*0ba0*/  LEA R6, P1, R7, UR4, 0x2 ;  /* 0x0000000407067c11 */ /* 0x002fc8000f8210ff */
[----:B------:R-:W-:Y:S01]  /*0bb0*/  LEA.HI.X R7, R7, UR5, R10, 0x2, P1 ;  /* 0x0000000507077c11 */ /* 0x000fe200088f140a */
[----:B--2---:R-:W-:-:S05]  /*0bc0*/  FADD R3, R24, R3 ;  /* 0x0000000318037221 */ /* 0x004fca0000000000 */
[----:B------:R0:W-:Y:S04]  /*0bd0*/  STG.E desc[UR36][R26.64], R3 ;  /* 0x000000031a007986 */ /* 0x0001e8000c101924 */
[----:B------:R-:W2:Y:S04]  /*0be0*/  LDG.E R8, desc[UR36][R32.64] ;  /* 0x0000002420087981 */ /* 0x000ea8000c1e1900 */
[----:B------:R-:W2:Y:S04]  /*0bf0*/  LDG.E R9, desc[UR36][R4.64+0x4] ;  /* 0x0000042404097981 */ /* 0x000ea8000c1e1900 */
[----:B------:R-:W2:Y:S01]  /*0c00*/  LDG.E R7, desc[UR36][R6.64] ;  /* 0x0000002406077981 */ /* 0x000ea2000c1e1900 */
[----:B------:R-:W-:-:S02]  /*0c10*/  VIADD R17, R17, 0x2 ;  /* 0x0000000211117836 */ /* 0x000fc40000000000 */
[----:B--2---:R-:W-:-:S05]  /*0c20*/  FFMA R9, R8, R7, R9 ;  /* 0x0000000708097223 */ /* 0x004fca0000000009 */
[----:B------:R0:W-:Y:S02]  /*0c30*/  STG.E desc[UR36][R4.64+0x4], R9 ;  /* 0x0000040904007986 */ /* 0x0001e4000c101924 */
.L_x_6:
[----:B------:R-:W2:Y:S02]  /*0c40*/  LDCU UR4, c[0x0][0x3a0] ;  /* 0x00007400ff0477ac */ /* 0x000ea40008000800 */
[----:B--2---:R-:W-:-:S09]  /*0c50*/  ULOP3.LUT UP0, URZ, UR4, 0x1, URZ, 0xc0, !UPT ;  /* 0x0000000104ff7892 */ /* 0x004fd2000f80c0ff */
[----:B------:R-:W-:Y:S05]  /*0c60*/  BRA.U !UP0, `(.L_x_5) ;  /* 0x0000000108a07547 */ /* 0x000fea000b800000 */
[----:B------:R-:W2:Y:S01]  /*0c70*/  LDCU.64 UR4, c[0x0][0x388] ;  /* 0x00007100ff0477ac */ /* 0x000ea20008000a00 */
[----:B01----:R-:W-:Y:S01]  /*0c80*/  IMAD R3, R17, R0, RZ ;  /* 0x0000000011037224 */ /* 0x003fe200078e02ff */
[----:B------:R-:W5:Y:S01]  /*0c90*/  LDG.E R26, desc[UR36][R32.64] ;  /* 0x00000024201a7981 */ /* 0x000f62000c1e1900 */
[----:B------:R-:W0:Y:S03]  /*0ca0*/  LDC.64 R6, c[0x0][0x390] ;  /* 0x0000e400ff067b82 */ /* 0x000e260000000a00 */
[----:B------:R-:W-:-:S04]  /*0cb0*/  IADD3 R0, P0, PT, R3, R18, RZ ;  /* 0x0000001203007210 */ /* 0x000fc80007f1e0ff */
[----:B------:R-:W-:Y:S02]  /*0cc0*/  LEA.HI.X.SX32 R3, R3, RZ, 0x1, P0 ;  /* 0x000000ff03037211 */ /* 0x000fe400000f0eff */
[----:B--2---:R-:W-:-:S04]  /*0cd0*/  LEA R4, P0, R0, UR4, 0x2 ;  /* 0x0000000400047c11 */ /* 0x004fc8000f8010ff */
[----:B------:R-:W-:-:S06]  /*0ce0*/  LEA.HI.X R5, R0, UR5, R3, 0x2, P0 ;  /* 0x0000000500057c11 */ /* 0x000fcc00080f1403 */
[----:B------:R-:W5:Y:S01]  /*0cf0*/  LDG.E R5, desc[UR36][R4.64] ;  /* 0x0000002404057981 */ /* 0x000f62000c1e1900 */
[----:B------:R-:W-:Y:S02]  /*0d00*/  LOP3.LUT P0, RZ, R17, R16, RZ, 0xfc, !PT ;  /* 0x0000001011ff7212 */ /* 0x000fe4000780fcff */
[----:B------:R-:W-:Y:S01]  /*0d10*/  IADD3 R15, PT, PT, R22, R17, RZ ;  /* 0x00000011160f7210 */ /* 0x000fe20007ffe0ff */
[----:B------:R-:W-:Y:S04]  /*0d20*/  BSSY.RECONVERGENT B6, `(.L_x_9) ;  /* 0x0000019000067945 */ /* 0x000fe80003800200 */
[----:B0-----:R-:W-:-:S04]  /*0d30*/  IMAD.WIDE.U32 R22, R15, 0x4, R6 ;  /* 0x000000040f167825 */ /* 0x001fc800078e0006 */
[----:B-----5:R-:W-:Y:S02]  /*0d40*/  FMUL R26, R26, R5 ;  /* 0x000000051a1a7220 */ /* 0x020fe40000400000 */
        /* <DEDUP_REMOVED lines=14> */
[----:B0-----:R-:W-:Y:S02]  /*0e30*/  IMAD.U32 R4, RZ, RZ, UR4 ;  /* 0x00000004ff047e24 */ /* 0x001fe4000f8e00ff */
[----:B------:R-:W-:Y:S02]  /*0e40*/  IMAD.U32 R5, RZ, RZ, UR5 ;  /* 0x00000005ff057e24 */ /* 0x000fe4000f8e00ff */
[----:B--2---:R-:W-:Y:S01]  /*0e50*/  FADD R8, R26, R3 ;  /* 0x000000031a087221 */ /* 0x004fe20000000000 */
[----:B------:R-:W-:Y:S08]  /*0e60*/  F2F.F64.F32 R10, R3 ;  /* 0x00000003000a7310 */ /* 0x000ff00000201800 */
[----:B------:R-:W0:Y:S02]  /*0e70*/  F2F.F64.F32 R8, R8 ;  /* 0x0000000800087310 */ /* 0x000e240000201800 */
[----:B0-----:R1:W-:Y:S02]  /*0e80*/  STL.128 [R1+0x10], R8 ;  /* 0x0000100801007387 */ /* 0x0013e40000100c00 */
[----:B------:R-:W-:-:S07]  /*0e90*/  LEPC R20, `(.L_x_10) ;  /* 0x000000001014794e */ /* 0x000fce0000000000 */
[----:B-1-34-:R-:W-:Y:S05]  /*0ea0*/  CALL.ABS.NOINC R24 ;  /* 0x0000000018007343 */ /* 0x01afea0003c00000 */
.L_x_10:
[----:B---34-:R-:W-:Y:S05]  /*0eb0*/  BSYNC.RECONVERGENT B6 ;  /* 0x0000000000067941 */ /* 0x018fea0003800200 */
.L_x_9:
[----:B------:R-:W2:Y:S02]  /*0ec0*/  LDG.E R3, desc[UR36][R22.64] ;  /* 0x0000002416037981 */ /* 0x000ea4000c1e1900 */
[----:B--2---:R-:W-:-:S05]  /*0ed0*/  FADD R3, R26, R3 ;  /* 0x000000031a037221 */ /* 0x004fca0000000000 */
[----:B------:R2:W-:Y:S02]  /*0ee0*/  STG.E desc[UR36][R22.64], R3 ;  /* 0x0000000316007986 */ /* 0x0005e4000c101924 */
.L_x_5:
[----:B------:R-:W5:Y:S01]  /*0ef0*/  LDCU UR4, c[0x0][0x398] ;  /* 0x00007300ff0477ac */ /* 0x000f620008000800 */
[----:B------:R-:W-:-:S05]  /*0f00*/  VIADD R16, R16, 0x1 ;  /* 0x0000000110107836 */ /* 0x000fca0000000000 */
[----:B-----5:R-:W-:-:S13]  /*0f10*/  ISETP.NE.AND P0, PT, R16, UR4, PT ;  /* 0x0000000410007c0c */ /* 0x020fda000bf05270 */
[----:B------:R-:W-:Y:S05]  /*0f20*/  @P0 BRA `(.L_x_11) ;  /* 0xfffffff0007c0947 */ /* 0x000fea000383ffff */
[----:B---34-:R-:W-:Y:S05]  /*0f30*/  EXIT ;  /* 0x000000000000794d */ /* 0x018fea0003800000 */
.L_x_12:
[----:B------:R-:W-:-:S00]  /*0f40*/  BRA `(.L_x_12) ;  /* 0xfffffffc00fc7947 */ /* 0x000fc0000383ffff */
[----:B------:R-:W-:-:S00]  /*0f50*/  NOP ;  /* 0x0000000000007918 */ /* 0x000fc00000000000 */
        /* <DEDUP_REMOVED lines=10> */
.L_x_13:


//--------------------- .nv.global.init           --------------------------
	.section	.nv.global.init,"aw",@progbits
.nv.global.init:
	.type		$str,@object
	.size		$str,(.L_0 - $str)
$str:
        /*0000*/ 	.byte	0x5b, 0x25, 0x64, 0x2c, 0x20, 0x25, 0x64, 0x5d, 0x09, 0x62, 0x6c, 0x6f, 0x63, 0x6b, 0x20, 0x25
        /*0010*/ 	.byte	0x64, 0x3a, 0x09, 0x25, 0x66, 0x20, 0x3c, 0x2d, 0x20, 0x25, 0x66, 0x20, 0x2b, 0x20, 0x25, 0x66
        /*0020*/ 	.byte	0x20, 0x40, 0x20, 0x25, 0x70, 0x0a, 0x00
.L_0:


//--------------------- .nv.shared.reserved.0     --------------------------
	.section	.nv.shared.reserved.0,"aw",@nobits
	.weak		__nv_reservedSMEM_offset_0_alias
	.size		__nv_reservedSMEM_offset_0_alias, 0, 64
	.other		__nv_reservedSMEM_offset_0_alias,@"STO_CUDA_RESERVED_SHARED STV_DEFAULT"
__nv_reservedSMEM_offset_0_alias:
	.zero		0
	.zero		64


//--------------------- .nv.constant0._Z2mmPfS_S_iii --------------------------
	.section	.nv.constant0._Z2mmPfS_S_iii,"a",@progbits
	.sectionflags	@""
	.align	4
.nv.constant0._Z2mmPfS_S_iii:
	.zero		932


//--------------------- SYMBOLS --------------------------

	.type		.nv.reservedSmem.offset0,@object
	.size		.nv.reservedSmem.offset0,0x4
	.type		vprintf,@function
